	.headerflags	@"EF_CUDA_TEXMODE_UNIFIED EF_CUDA_64BIT_ADDRESS EF_CUDA_ACCELERATORS EF_CUDA_SM90 EF_CUDA_VIRTUAL_SM(EF_CUDA_SM90)"
	.elftype	@"ET_EXEC"


//--------------------- .nv.info                  --------------------------
	.section	.nv.info,"",@"SHT_CUDA_INFO"
	.align	4


	//----- nvinfo : EIATTR_REGCOUNT
	.align		4
        /*0000*/ 	.byte	0x04, 0x2f
        /*0002*/ 	.short	(.L_1 - .L_0)
	.align		4
.L_0:
        /*0004*/ 	.word	index@(triton_poi_fused_leaky_relu_30)
        /*0008*/ 	.word	0x0000000e


	//----- nvinfo : EIATTR_MIN_STACK_SIZE
	.align		4
.L_1:
        /*000c*/ 	.byte	0x04, 0x12
        /*000e*/ 	.short	(.L_3 - .L_2)
	.align		4
.L_2:
        /*0010*/ 	.word	index@(triton_poi_fused_leaky_relu_30)
        /*0014*/ 	.word	0x00000000


	//----- nvinfo : EIATTR_FRAME_SIZE
	.align		4
.L_3:
        /*0018*/ 	.byte	0x04, 0x11
        /*001a*/ 	.short	(.L_5 - .L_4)
	.align		4
.L_4:
        /*001c*/ 	.word	index@(triton_poi_fused_leaky_relu_30)
        /*0020*/ 	.word	0x00000000


	//----- nvinfo : EIATTR_MIN_STACK_SIZE
	.align		4
.L_5:
        /*0024*/ 	.byte	0x04, 0x12
        /*0026*/ 	.short	(.L_7 - .L_6)
	.align		4
.L_6:
        /*0028*/ 	.word	index@(triton_poi_fused_leaky_relu_30)
        /*002c*/ 	.word	0x00000000
.L_7:


//--------------------- .nv.info.triton_poi_fused_leaky_relu_30 --------------------------
	.section	.nv.info.triton_poi_fused_leaky_relu_30,"",@"SHT_CUDA_INFO"
	.sectionflags	@""
	.align	4


	//----- nvinfo : EIATTR_CUDA_API_VERSION
	.align		4
        /*0000*/ 	.byte	0x04, 0x37
        /*0002*/ 	.short	(.L_9 - .L_8)
.L_8:
        /*0004*/ 	.word	0x0000007c


	//----- nvinfo : EIATTR_KPARAM_INFO
	.align		4
.L_9:
        /*0008*/ 	.byte	0x04, 0x17
        /*000a*/ 	.short	(.L_11 - .L_10)
.L_10:
        /*000c*/ 	.word	0x00000000
        /*0010*/ 	.short	0x0003
        /*0012*/ 	.short	0x0018
        /*0014*/ 	.byte	0x00, 0xf0, 0x11, 0x00


	//----- nvinfo : EIATTR_KPARAM_INFO
	.align		4
.L_11:
        /*0018*/ 	.byte	0x04, 0x17
        /*001a*/ 	.short	(.L_13 - .L_12)
.L_12:
        /*001c*/ 	.word	0x00000000
        /*0020*/ 	.short	0x0002
        /*0022*/ 	.short	0x0010
        /*0024*/ 	.byte	0x00, 0xf4, 0x21, 0x00


	//----- nvinfo : EIATTR_KPARAM_INFO
	.align		4
.L_13:
        /*0028*/ 	.byte	0x04, 0x17
        /*002a*/ 	.short	(.L_15 - .L_14)
.L_14:
        /*002c*/ 	.word	0x00000000
        /*0030*/ 	.short	0x0001
        /*0032*/ 	.short	0x0008
        /*0034*/ 	.byte	0x00, 0xf4, 0x21, 0x00


	//----- nvinfo : EIATTR_KPARAM_INFO
	.align		4
.L_15:
        /*0038*/ 	.byte	0x04, 0x17
        /*003a*/ 	.short	(.L_17 - .L_16)
.L_16:
        /*003c*/ 	.word	0x00000000
        /*0040*/ 	.short	0x0000
        /*0042*/ 	.short	0x0000
        /*0044*/ 	.byte	0x00, 0xf4, 0x21, 0x00


	//----- nvinfo : EIATTR_SPARSE_MMA_MASK
	.align		4
.L_17:
        /*0048*/ 	.byte	0x03, 0x50
        /*004a*/ 	.short	0x0000


	//----- nvinfo : EIATTR_MAXREG_COUNT
	.align		4
        /*004c*/ 	.byte	0x03, 0x1b
        /*004e*/ 	.short	0x00ff


	//----- nvinfo : EIATTR_EXIT_INSTR_OFFSETS
	.align		4
        /*0050*/ 	.byte	0x04, 0x1c
        /*0052*/ 	.short	(.L_19 - .L_18)


	//   ....[0]....
.L_18:
        /*0054*/ 	.word	0x00000190


	//----- nvinfo : EIATTR_REQNTID
	.align		4
.L_19:
        /*0058*/ 	.byte	0x04, 0x10
        /*005a*/ 	.short	(.L_21 - .L_20)
.L_20:
        /*005c*/ 	.word	0x00000080
        /*0060*/ 	.word	0x00000001
        /*0064*/ 	.word	0x00000001


	//----- nvinfo : EIATTR_CBANK_PARAM_SIZE
	.align		4
.L_21:
        /*0068*/ 	.byte	0x03, 0x19
        /*006a*/ 	.short	0x001c


	//----- nvinfo : EIATTR_PARAM_CBANK
	.align		4
        /*006c*/ 	.byte	0x04, 0x0a
        /*006e*/ 	.short	(.L_23 - .L_22)
	.align		4
.L_22:
        /*0070*/ 	.word	index@(.nv.constant0.triton_poi_fused_leaky_relu_30)
        /*0074*/ 	.short	0x0210
        /*0076*/ 	.short	0x001c


	//----- nvinfo : EIATTR_SW_WAR
	.align		4
.L_23:
        /*0078*/ 	.byte	0x04, 0x36
        /*007a*/ 	.short	(.L_25 - .L_24)
.L_24:
        /*007c*/ 	.word	0x00000008
.L_25:


//--------------------- .nv.callgraph             --------------------------
	.section	.nv.callgraph,"",@"SHT_CUDA_CALLGRAPH"
	.align	4
	.sectionentsize	8
	.align		4
        /*0000*/ 	.word	0x00000000
	.align		4
        /*0004*/ 	.word	0xffffffff
	.align		4
        /*0008*/ 	.word	0x00000000
	.align		4
        /*000c*/ 	.word	0xfffffffe
	.align		4
        /*0010*/ 	.word	0x00000000
	.align		4
        /*0014*/ 	.word	0xfffffffd
	.align		4
        /*0018*/ 	.word	0x00000000
	.align		4
        /*001c*/ 	.word	0xfffffffc


//--------------------- .text.triton_poi_fused_leaky_relu_30 --------------------------
	.section	.text.triton_poi_fused_leaky_relu_30,"ax",@progbits
	.align	128
        .global         triton_poi_fused_leaky_relu_30
        .type           triton_poi_fused_leaky_relu_30,@function
        .size           triton_poi_fused_leaky_relu_30,(.L_x_1 - triton_poi_fused_leaky_relu_30)
        .other          triton_poi_fused_leaky_relu_30,@"STO_CUDA_ENTRY STV_DEFAULT"
triton_poi_fused_leaky_relu_30:
.text.triton_poi_fused_leaky_relu_30:
[----:B------:R-:W-:Y:S01]  /*0000*/  LDC R1, c[0x0][0x28] ;  /* 0x00000a00ff017b82 */ /* 0x000fe20000000800 */
[----:B------:R-:W1:Y:S07]  /*0010*/  S2R R0, SR_TID.X ;  /* 0x0000000000007919 */ /* 0x000e6e0000002100 */
[----:B------:R-:W2:Y:S01]  /*0020*/  LDC.64 R4, c[0x0][0x218] ;  /* 0x00008600ff047b82 */ /* 0x000ea20000000a00 */
[----:B------:R-:W-:Y:S01]  /*0030*/  ULDC.64 UR4, c[0x0][0x208] ;  /* 0x0000820000047ab9 */ /* 0x000fe20000000a00 */
[----:B------:R-:W-:Y:S01]  /*0040*/  ULDC.64 UR6, c[0x0][0x220] ;  /* 0x0000880000067ab9 */ /* 0x000fe20000000a00 */
[----:B------:R-:W3:Y:S05]  /*0050*/  S2R R7, SR_CTAID.X ;  /* 0x0000000000077919 */ /* 0x000eea0000002500 */
[----:B------:R-:W4:Y:S01]  /*0060*/  LDC.64 R2, c[0x0][0x210] ;  /* 0x00008400ff027b82 */ /* 0x000f220000000a00 */
[----:B-1----:R-:W-:-:S02]  /*0070*/  LOP3.LUT R0, R0, 0x7f, RZ, 0xc0, !PT ;  /* 0x0000007f00007812 */ /* 0x002fc400078ec0ff */
[----:B---3--:R-:W-:-:S03]  /*0080*/  SHF.R.S32.HI R6, RZ, 0x18, R7 ;  /* 0x00000018ff067819 */ /* 0x008fc60000011407 */
[----:B------:R-:W-:Y:S01]  /*0090*/  IMAD R7, R7, 0x80, R0 ;  /* 0x0000008007077824 */ /* 0x000fe200078e0200 */
[----:B------:R-:W-:-:S03]  /*00a0*/  SGXT R0, R6, 0x1 ;  /* 0x000000010600781a */ /* 0x000fc60000000200 */
[----:B----4-:R-:W-:Y:S01]  /*00b0*/  IMAD.WIDE R2, R7, 0x4, R2 ;  /* 0x0000000407027825 */ /* 0x010fe200078e0202 */
[----:B------:R-:W-:-:S04]  /*00c0*/  LEA.HI R0, R0, R7, RZ, 0xa ;  /* 0x0000000700007211 */ /* 0x000fc800078f50ff */
[----:B------:R-:W-:Y:S02]  /*00d0*/  SHF.R.S32.HI R9, RZ, 0xa, R0 ;  /* 0x0000000aff097819 */ /* 0x000fe40000011400 */
[----:B------:R-:W3:Y:S03]  /*00e0*/  LDG.E R0, desc[UR4][R2.64] ;  /* 0x0000000402007981 */ /* 0x000ee6000c1e1900 */
[----:B--2---:R-:W-:-:S06]  /*00f0*/  IMAD.WIDE R4, R9, 0x4, R4 ;  /* 0x0000000409047825 */ /* 0x004fcc00078e0204 */
[----:B------:R-:W3:Y:S01]  /*0100*/  LDG.E.EL R5, desc[UR4][R4.64] ;  /* 0x0000000404057981 */ /* 0x000ee2000c2e1900 */
[----:B------:R-:W-:-:S04]  /*0110*/  IADD3 R6, P1, R7, UR6, RZ ;  /* 0x0000000607067c10 */ /* 0x000fc8000ff3e0ff */
[----:B------:R-:W-:Y:S02]  /*0120*/  LEA.HI.X.SX32 R7, R7, UR7, 0x1, P1 ;  /* 0x0000000707077c11 */ /* 0x000fe400088f0eff */
[C---:B---3--:R-:W-:Y:S01]  /*0130*/  FSETP.GT.AND P0, PT, R0.reuse, -R5, PT ;  /* 0x800000050000720b */ /* 0x048fe20003f04000 */
[----:B------:R-:W-:-:S03]  /*0140*/  FADD R9, R0, R5 ;  /* 0x0000000500097221 */ /* 0x000fc60000000000 */
[----:B------:R-:W-:-:S05]  /*0150*/  SEL R11, RZ, 0x1, !P0 ;  /* 0x00000001ff0b7807 */ /* 0x000fca0004000000 */
[----:B------:R-:W-:Y:S04]  /*0160*/  STG.E.U8 desc[UR4][R6.64], R11 ;  /* 0x0000000b06007986 */ /* 0x000fe8000c101104 */
[----:B------:R-:W-:-:S05]  /*0170*/  @!P0 FMUL R9, R9, 0.20000000298023223877 ;  /* 0x3e4ccccd09098820 */ /* 0x000fca0000400000 */
[----:B------:R-:W-:Y:S01]  /*0180*/  STG.E desc[UR4][R2.64], R9 ;  /* 0x0000000902007986 */ /* 0x000fe2000c101904 */
[----:B------:R-:W-:Y:S05]  /*0190*/  EXIT ;  /* 0x000000000000794d */ /* 0x000fea0003800000 */
.L_x_0:
[----:B------:R-:W-:-:S00]  /*01a0*/  BRA `(.L_x_0) ;  /* 0xfffffffc00fc7947 */ /* 0x000fc0000383ffff */
[----:B------:R-:W-:-:S00]  /*01b0*/  NOP ;  /* 0x0000000000007918 */ /* 0x000fc00000000000 */
        /* <DEDUP_REMOVED lines=12> */
.L_x_1:


//--------------------- .nv.constant0.triton_poi_fused_leaky_relu_30 --------------------------
	.section	.nv.constant0.triton_poi_fused_leaky_relu_30,"a",@progbits
	.sectionflags	@""
	.align	4
.nv.constant0.triton_poi_fused_leaky_relu_30:
	.zero		556
